	.headerflags	@"EF_CUDA_TEXMODE_UNIFIED EF_CUDA_64BIT_ADDRESS EF_CUDA_ACCELERATORS EF_CUDA_SM90 EF_CUDA_VIRTUAL_SM(EF_CUDA_SM90)"
	.elftype	@"ET_EXEC"


//--------------------- .nv.info                  --------------------------
	.section	.nv.info,"",@"SHT_CUDA_INFO"
	.align	4


	//----- nvinfo : EIATTR_REGCOUNT
	.align		4
        /*0000*/ 	.byte	0x04, 0x2f
        /*0002*/ 	.short	(.L_1 - .L_0)
	.align		4
.L_0:
        /*0004*/ 	.word	index@(triton_poi_fused_add_clamp_6)
        /*0008*/ 	.word	0x00000008


	//----- nvinfo : EIATTR_MIN_STACK_SIZE
	.align		4
.L_1:
        /*000c*/ 	.byte	0x04, 0x12
        /*000e*/ 	.short	(.L_3 - .L_2)
	.align		4
.L_2:
        /*0010*/ 	.word	index@(triton_poi_fused_add_clamp_6)
        /*0014*/ 	.word	0x00000000


	//----- nvinfo : EIATTR_FRAME_SIZE
	.align		4
.L_3:
        /*0018*/ 	.byte	0x04, 0x11
        /*001a*/ 	.short	(.L_5 - .L_4)
	.align		4
.L_4:
        /*001c*/ 	.word	index@(triton_poi_fused_add_clamp_6)
        /*0020*/ 	.word	0x00000000


	//----- nvinfo : EIATTR_MIN_STACK_SIZE
	.align		4
.L_5:
        /*0024*/ 	.byte	0x04, 0x12
        /*0026*/ 	.short	(.L_7 - .L_6)
	.align		4
.L_6:
        /*0028*/ 	.word	index@(triton_poi_fused_add_clamp_6)
        /*002c*/ 	.word	0x00000000
.L_7:


//--------------------- .nv.info.triton_poi_fused_add_clamp_6 --------------------------
	.section	.nv.info.triton_poi_fused_add_clamp_6,"",@"SHT_CUDA_INFO"
	.sectionflags	@""
	.align	4


	//----- nvinfo : EIATTR_CUDA_API_VERSION
	.align		4
        /*0000*/ 	.byte	0x04, 0x37
        /*0002*/ 	.short	(.L_9 - .L_8)
.L_8:
        /*0004*/ 	.word	0x0000007c


	//----- nvinfo : EIATTR_KPARAM_INFO
	.align		4
.L_9:
        /*0008*/ 	.byte	0x04, 0x17
        /*000a*/ 	.short	(.L_11 - .L_10)
.L_10:
        /*000c*/ 	.word	0x00000000
        /*0010*/ 	.short	0x0001
        /*0012*/ 	.short	0x0008
        /*0014*/ 	.byte	0x00, 0xf0, 0x11, 0x00


	//----- nvinfo : EIATTR_KPARAM_INFO
	.align		4
.L_11:
        /*0018*/ 	.byte	0x04, 0x17
        /*001a*/ 	.short	(.L_13 - .L_12)
.L_12:
        /*001c*/ 	.word	0x00000000
        /*0020*/ 	.short	0x0000
        /*0022*/ 	.short	0x0000
        /*0024*/ 	.byte	0x00, 0xf4, 0x21, 0x00


	//----- nvinfo : EIATTR_SPARSE_MMA_MASK
	.align		4
.L_13:
        /*0028*/ 	.byte	0x03, 0x50
        /*002a*/ 	.short	0x0000


	//----- nvinfo : EIATTR_MAXREG_COUNT
	.align		4
        /*002c*/ 	.byte	0x03, 0x1b
        /*002e*/ 	.short	0x00ff


	//----- nvinfo : EIATTR_EXIT_INSTR_OFFSETS
	.align		4
        /*0030*/ 	.byte	0x04, 0x1c
        /*0032*/ 	.short	(.L_15 - .L_14)


	//   ....[0]....
.L_14:
        /*0034*/ 	.word	0x00000120


	//   ....[1]....
        /*0038*/ 	.word	0x00000150


	//----- nvinfo : EIATTR_REQNTID
	.align		4
.L_15:
        /*003c*/ 	.byte	0x04, 0x10
        /*003e*/ 	.short	(.L_17 - .L_16)
.L_16:
        /*0040*/ 	.word	0x00000020
        /*0044*/ 	.word	0x00000001
        /*0048*/ 	.word	0x00000001


	//----- nvinfo : EIATTR_CBANK_PARAM_SIZE
	.align		4
.L_17:
        /*004c*/ 	.byte	0x03, 0x19
        /*004e*/ 	.short	0x000c


	//----- nvinfo : EIATTR_PARAM_CBANK
	.align		4
        /*0050*/ 	.byte	0x04, 0x0a
        /*0052*/ 	.short	(.L_19 - .L_18)
	.align		4
.L_18:
        /*0054*/ 	.word	index@(.nv.constant0.triton_poi_fused_add_clamp_6)
        /*0058*/ 	.short	0x0210
        /*005a*/ 	.short	0x000c


	//----- nvinfo : EIATTR_SW_WAR
	.align		4
.L_19:
        /*005c*/ 	.byte	0x04, 0x36
        /*005e*/ 	.short	(.L_21 - .L_20)
.L_20:
        /*0060*/ 	.word	0x00000008
.L_21:


//--------------------- .nv.callgraph             --------------------------
	.section	.nv.callgraph,"",@"SHT_CUDA_CALLGRAPH"
	.align	4
	.sectionentsize	8
	.align		4
        /*0000*/ 	.word	0x00000000
	.align		4
        /*0004*/ 	.word	0xffffffff
	.align		4
        /*0008*/ 	.word	0x00000000
	.align		4
        /*000c*/ 	.word	0xfffffffe
	.align		4
        /*0010*/ 	.word	0x00000000
	.align		4
        /*0014*/ 	.word	0xfffffffd
	.align		4
        /*0018*/ 	.word	0x00000000
	.align		4
        /*001c*/ 	.word	0xfffffffc


//--------------------- .text.triton_poi_fused_add_clamp_6 --------------------------
	.section	.text.triton_poi_fused_add_clamp_6,"ax",@progbits
	.align	128
        .global         triton_poi_fused_add_clamp_6
        .type           triton_poi_fused_add_clamp_6,@function
        .size           triton_poi_fused_add_clamp_6,(.L_x_1 - triton_poi_fused_add_clamp_6)
        .other          triton_poi_fused_add_clamp_6,@"STO_CUDA_ENTRY STV_DEFAULT"
triton_poi_fused_add_clamp_6:
.text.triton_poi_fused_add_clamp_6:
[----:B------:R-:W0:Y:S02]  /*0000*/  LDC R1, c[0x0][0x28] ;  /* 0x00000a00ff017b82 */ /* 0x000e240000000800 */
[----:B------:R-:W1:Y:S01]  /*0010*/  S2R R2, SR_TID.X ;  /* 0x0000000000027919 */ /* 0x000e620000002100 */
[----:B------:R-:W-:Y:S01]  /*0020*/  IMAD.MOV.U32 R5, RZ, RZ, 0x3f000000 ;  /* 0x3f000000ff057424 */ /* 0x000fe200078e00ff */
[----:B------:R-:W2:Y:S01]  /*0030*/  S2R R3, SR_CTAID.X ;  /* 0x0000000000037919 */ /* 0x000ea20000002500 */
[C---:B-1----:R-:W-:Y:S02]  /*0040*/  LOP3.LUT R0, R2.reuse, 0x7, RZ, 0xc0, !PT ;  /* 0x0000000702007812 */ /* 0x042fe400078ec0ff */
[----:B------:R-:W-:-:S03]  /*0050*/  LOP3.LUT P0, RZ, R2, 0x18, RZ, 0xc0, !PT ;  /* 0x0000001802ff7812 */ /* 0x000fc6000780c0ff */
[----:B--2---:R-:W-:-:S05]  /*0060*/  IMAD R3, R3, 0x8, R0 ;  /* 0x0000000803037824 */ /* 0x004fca00078e0200 */
[----:B------:R-:W-:Y:S02]  /*0070*/  I2FP.F32.S32 R0, R3 ;  /* 0x0000000300007245 */ /* 0x000fe40000201400 */
[----:B------:R-:W-:-:S03]  /*0080*/  ISETP.LT.AND P0, PT, R3, 0x8, !P0 ;  /* 0x000000080300780c */ /* 0x000fc60004701270 */
[----:B------:R-:W-:-:S04]  /*0090*/  FADD R0, R0, 0.5 ;  /* 0x3f00000000007421 */ /* 0x000fc80000000000 */
[----:B------:R-:W-:Y:S02]  /*00a0*/  FFMA R0, R0, R5, -0.5 ;  /* 0xbf00000000007423 */ /* 0x000fe40000000005 */
[----:B------:R-:W1:Y:S03]  /*00b0*/  LDC.64 R4, c[0x0][0x210] ;  /* 0x00008400ff047b82 */ /* 0x000e660000000a00 */
[----:B------:R-:W-:-:S06]  /*00c0*/  FMNMX R0, RZ, R0, !PT ;  /* 0x00000000ff007209 */ /* 0x000fcc0007800000 */
[----:B------:R-:W2:Y:S02]  /*00d0*/  F2I.TRUNC.NTZ R0, R0 ;  /* 0x0000000000007305 */ /* 0x000ea4000020f100 */
[----:B--2---:R-:W-:Y:S01]  /*00e0*/  VIMNMX R2, R0, 0x2, PT ;  /* 0x0000000200027848 */ /* 0x004fe20003fe0100 */
[----:B-1----:R-:W-:-:S04]  /*00f0*/  IMAD.WIDE R4, R3, 0x8, R4 ;  /* 0x0000000803047825 */ /* 0x002fc800078e0204 */
[----:B------:R-:W-:-:S05]  /*0100*/  VIADD R2, R2, 0x1 ;  /* 0x0000000102027836 */ /* 0x000fca0000000000 */
[----:B------:R-:W-:Y:S01]  /*0110*/  SHF.R.S32.HI R3, RZ, 0x1f, R2 ;  /* 0x0000001fff037819 */ /* 0x000fe20000011402 */
[----:B------:R-:W-:Y:S06]  /*0120*/  @!P0 EXIT ;  /* 0x000000000000894d */ /* 0x000fec0003800000 */
[----:B------:R-:W-:Y:S02]  /*0130*/  ULDC.64 UR4, c[0x0][0x208] ;  /* 0x0000820000047ab9 */ /* 0x000fe40000000a00 */
[----:B------:R-:W-:Y:S01]  /*0140*/  STG.E.64 desc[UR4][R4.64], R2 ;  /* 0x0000000204007986 */ /* 0x000fe2000c101b04 */
[----:B------:R-:W-:Y:S05]  /*0150*/  EXIT ;  /* 0x000000000000794d */ /* 0x000fea0003800000 */
.L_x_0:
[----:B------:R-:W-:-:S00]  /*0160*/  BRA `(.L_x_0) ;  /* 0xfffffffc00fc7947 */ /* 0x000fc0000383ffff */
[----:B------:R-:W-:-:S00]  /*0170*/  NOP ;  /* 0x0000000000007918 */ /* 0x000fc00000000000 */
        /* <DEDUP_REMOVED lines=8> */
.L_x_1:


//--------------------- .nv.constant0.triton_poi_fused_add_clamp_6 --------------------------
	.section	.nv.constant0.triton_poi_fused_add_clamp_6,"a",@progbits
	.sectionflags	@""
	.align	4
.nv.constant0.triton_poi_fused_add_clamp_6:
	.zero		540
